//
// Generated by NVIDIA NVVM Compiler
//
// Compiler Build ID: CL-36424714
// Cuda compilation tools, release 13.0, V13.0.88
// Based on NVVM 20.0.0
//

.version 9.0
.target sm_100
.address_size 64

	// .globl	_Z18getGasModelKernel1PfS_S_S_

.visible .entry _Z18getGasModelKernel1PfS_S_S_(
	.param .u64 .ptr .align 1 _Z18getGasModelKernel1PfS_S_S__param_0,
	.param .u64 .ptr .align 1 _Z18getGasModelKernel1PfS_S_S__param_1,
	.param .u64 .ptr .align 1 _Z18getGasModelKernel1PfS_S_S__param_2,
	.param .u64 .ptr .align 1 _Z18getGasModelKernel1PfS_S_S__param_3
)
{
	.reg .pred 	%p<2>;
	.reg .b32 	%r<9>;
	.reg .b32 	%f<14>;
	.reg .b64 	%rd<13>;

	ld.param.u64 	%rd1, [_Z18getGasModelKernel1PfS_S_S__param_0];
	ld.param.u64 	%rd2, [_Z18getGasModelKernel1PfS_S_S__param_1];
	ld.param.u64 	%rd3, [_Z18getGasModelKernel1PfS_S_S__param_2];
	ld.param.u64 	%rd4, [_Z18getGasModelKernel1PfS_S_S__param_3];
	mov.u32 	%r2, %tid.x;
	mov.u32 	%r3, %ntid.x;
	mov.u32 	%r4, %ctaid.x;
	mad.lo.s32 	%r1, %r3, %r4, %r2;
	setp.gt.s32 	%p1, %r1, 82999;
	@%p1 bra 	$L__BB0_2;
	cvta.to.global.u64 	%rd5, %rd2;
	cvta.to.global.u64 	%rd6, %rd3;
	cvta.to.global.u64 	%rd7, %rd1;
	cvta.to.global.u64 	%rd8, %rd4;
	mul.wide.s32 	%rd9, %r1, 4;
	add.s64 	%rd10, %rd5, %rd9;
	ld.global.f32 	%f1, [%rd10];
	add.s64 	%rd11, %rd6, %rd9;
	ld.global.f32 	%f2, [%rd11];
	mul.hi.s32 	%r5, %r1, 1717986919;
	shr.u32 	%r6, %r5, 31;
	shr.s32 	%r7, %r5, 2;
	add.s32 	%r8, %r7, %r6;
	cvt.rn.f32.s32 	%f3, %r8;
	fma.rn.f32 	%f4, %f3, 0f40600000, 0f3F800000;
	mul.f32 	%f5, %f4, %f2;
	div.rn.f32 	%f6, %f1, %f5;
	ld.global.f32 	%f7, [%rd7];
	ld.global.f32 	%f8, [%rd6];
	mul.f32 	%f9, %f7, %f8;
	ld.global.f32 	%f10, [%rd5];
	div.rn.f32 	%f11, %f9, %f10;
	fma.rn.f32 	%f12, %f3, 0f474344B7, %f11;
	mul.f32 	%f13, %f6, %f12;
	add.s64 	%rd12, %rd8, %rd9;
	st.global.f32 	[%rd12], %f13;
$L__BB0_2:
	ret;

}
	// .globl	_Z18getGasModelKernel2PfS_S_S_
.visible .entry _Z18getGasModelKernel2PfS_S_S_(
	.param .u64 .ptr .align 1 _Z18getGasModelKernel2PfS_S_S__param_0,
	.param .u64 .ptr .align 1 _Z18getGasModelKernel2PfS_S_S__param_1,
	.param .u64 .ptr .align 1 _Z18getGasModelKernel2PfS_S_S__param_2,
	.param .u64 .ptr .align 1 _Z18getGasModelKernel2PfS_S_S__param_3
)
{
	.reg .pred 	%p<2>;
	.reg .b32 	%r<9>;
	.reg .b32 	%f<14>;
	.reg .b64 	%rd<13>;

	ld.param.u64 	%rd1, [_Z18getGasModelKernel2PfS_S_S__param_0];
	ld.param.u64 	%rd2, [_Z18getGasModelKernel2PfS_S_S__param_1];
	ld.param.u64 	%rd3, [_Z18getGasModelKernel2PfS_S_S__param_2];
	ld.param.u64 	%rd4, [_Z18getGasModelKernel2PfS_S_S__param_3];
	mov.u32 	%r2, %tid.x;
	mov.u32 	%r3, %ntid.x;
	mov.u32 	%r4, %ctaid.x;
	mad.lo.s32 	%r1, %r3, %r4, %r2;
	setp.gt.s32 	%p1, %r1, 82999;
	@%p1 bra 	$L__BB1_2;
	cvta.to.global.u64 	%rd5, %rd2;
	cvta.to.global.u64 	%rd6, %rd3;
	cvta.to.global.u64 	%rd7, %rd1;
	cvta.to.global.u64 	%rd8, %rd4;
	mul.wide.s32 	%rd9, %r1, 4;
	add.s64 	%rd10, %rd5, %rd9;
	ld.global.f32 	%f1, [%rd10];
	add.s64 	%rd11, %rd6, %rd9;
	ld.global.f32 	%f2, [%rd11];
	mul.hi.s32 	%r5, %r1, 1717986919;
	shr.u32 	%r6, %r5, 31;
	shr.s32 	%r7, %r5, 2;
	add.s32 	%r8, %r7, %r6;
	cvt.rn.f32.s32 	%f3, %r8;
	fma.rn.f32 	%f4, %f3, 0f40600000, 0f3F800000;
	mul.f32 	%f5, %f4, %f2;
	div.rn.f32 	%f6, %f1, %f5;
	ld.global.f32 	%f7, [%rd7];
	ld.global.f32 	%f8, [%rd6];
	mul.f32 	%f9, %f7, %f8;
	ld.global.f32 	%f10, [%rd5];
	div.rn.f32 	%f11, %f9, %f10;
	fma.rn.f32 	%f12, %f3, 0f474344B7, %f11;
	mul.f32 	%f13, %f6, %f12;
	add.s64 	%rd12, %rd8, %rd9;
	st.global.f32 	[%rd12], %f13;
$L__BB1_2:
	ret;

}


// ===== COMPILED SASS (sm_100) =====

	.target	sm_100

	.elftype	@"ET_EXEC"


//--------------------- .note.nv.tkinfo           --------------------------
	.section	.note.nv.tkinfo,"",@"SHT_NOTE"
	.sectionflags	@"SHF_NOTE_NV_TKINFO"
	.tkinfo
        /*0018*/ 	.word	0x00000002
        /*0030*/ 	.string	""
        /*0030*/ 	.string	"ptxas"
        /*0030*/ 	.string	"Cuda compilation tools, release 13.0, V13.0.88"
        /*0030*/ 	.string	"Build cuda_13.0.r13.0/compiler.36424714_0"
        /*0030*/ 	.string	"-arch sm_100 -m 64 "



//--------------------- .note.nv.cuinfo           --------------------------
	.section	.note.nv.cuinfo,"",@"SHT_NOTE"
	.sectionflags	@"SHF_NOTE_NV_CUINFO"
        /*0018*/ 	.short	0x0002
        /*001a*/ 	.short	0x0064
        /*001c*/ 	.short	0x0082
	.zero		2


//--------------------- .nv.info                  --------------------------
	.section	.nv.info,"",@"SHT_CUDA_INFO"
	.align	4


	//----- nvinfo : EIATTR_REGCOUNT
	.align		4
        /*0000*/ 	.byte	0x04, 0x2f
        /*0002*/ 	.short	(.L_1 - .L_0)
	.align		4
.L_0:
        /*0004*/ 	.word	index@(_Z18getGasModelKernel1PfS_S_S_)
        /*0008*/ 	.word	0x00000011


	//----- nvinfo : EIATTR_FRAME_SIZE
	.align		4
.L_1:
        /*000c*/ 	.byte	0x04, 0x11
        /*000e*/ 	.short	(.L_3 - .L_2)
	.align		4
.L_2:
        /*0010*/ 	.word	index@($__internal_1_$__cuda_sm3x_div_rn_noftz_f32_slowpath)
        /*0014*/ 	.word	0x00000000


	//----- nvinfo : EIATTR_FRAME_SIZE
	.align		4
.L_3:
        /*0018*/ 	.byte	0x04, 0x11
        /*001a*/ 	.short	(.L_5 - .L_4)
	.align		4
.L_4:
        /*001c*/ 	.word	index@(_Z18getGasModelKernel1PfS_S_S_)
        /*0020*/ 	.word	0x00000000


	//----- nvinfo : EIATTR_REGCOUNT
	.align		4
.L_5:
        /*0024*/ 	.byte	0x04, 0x2f
        /*0026*/ 	.short	(.L_7 - .L_6)
	.align		4
.L_6:
        /*0028*/ 	.word	index@(_Z18getGasModelKernel2PfS_S_S_)
        /*002c*/ 	.word	0x00000011


	//----- nvinfo : EIATTR_FRAME_SIZE
	.align		4
.L_7:
        /*0030*/ 	.byte	0x04, 0x11
        /*0032*/ 	.short	(.L_9 - .L_8)
	.align		4
.L_8:
        /*0034*/ 	.word	index@($__internal_0_$__cuda_sm3x_div_rn_noftz_f32_slowpath)
        /*0038*/ 	.word	0x00000000


	//----- nvinfo : EIATTR_FRAME_SIZE
	.align		4
.L_9:
        /*003c*/ 	.byte	0x04, 0x11
        /*003e*/ 	.short	(.L_11 - .L_10)
	.align		4
.L_10:
        /*0040*/ 	.word	index@(_Z18getGasModelKernel2PfS_S_S_)
        /*0044*/ 	.word	0x00000000


	//----- nvinfo : EIATTR_MIN_STACK_SIZE
	.align		4
.L_11:
        /*0048*/ 	.byte	0x04, 0x12
        /*004a*/ 	.short	(.L_13 - .L_12)
	.align		4
.L_12:
        /*004c*/ 	.word	index@(_Z18getGasModelKernel2PfS_S_S_)
        /*0050*/ 	.word	0x00000000


	//----- nvinfo : EIATTR_MIN_STACK_SIZE
	.align		4
.L_13:
        /*0054*/ 	.byte	0x04, 0x12
        /*0056*/ 	.short	(.L_15 - .L_14)
	.align		4
.L_14:
        /*0058*/ 	.word	index@(_Z18getGasModelKernel1PfS_S_S_)
        /*005c*/ 	.word	0x00000000
.L_15:


//--------------------- .nv.compat                --------------------------
	.section	.nv.compat,"",@"SHT_CUDA_COMPAT_INFO"
	.align	4
        /*0000*/ 	.byte	0x02, 0x09, 0x00, 0x00, 0x02, 0x02, 0x01, 0x00, 0x02, 0x05, 0x05, 0x00, 0x03, 0x07, 0x01, 0x01
        /*0010*/ 	.byte	0x02, 0x03, 0x00, 0x00, 0x02, 0x06, 0x01, 0x00, 0x04, 0x0b, 0x08, 0x00, 0x01, 0x00, 0x00, 0x00
        /*0020*/ 	.byte	0x00, 0x00, 0x00, 0x00


//--------------------- .nv.info._Z18getGasModelKernel2PfS_S_S_ --------------------------
	.section	.nv.info._Z18getGasModelKernel2PfS_S_S_,"",@"SHT_CUDA_INFO"
	.sectionflags	@""
	.align	4


	//----- nvinfo : EIATTR_CUDA_API_VERSION
	.align		4
        /*0000*/ 	.byte	0x04, 0x37
        /*0002*/ 	.short	(.L_17 - .L_16)
.L_16:
        /*0004*/ 	.word	0x00000082


	//----- nvinfo : EIATTR_KPARAM_INFO
	.align		4
.L_17:
        /*0008*/ 	.byte	0x04, 0x17
        /*000a*/ 	.short	(.L_19 - .L_18)
.L_18:
        /*000c*/ 	.word	0x00000000
        /*0010*/ 	.short	0x0003
        /*0012*/ 	.short	0x0018
        /*0014*/ 	.byte	0x00, 0xf5, 0x21, 0x00


	//----- nvinfo : EIATTR_KPARAM_INFO
	.align		4
.L_19:
        /*0018*/ 	.byte	0x04, 0x17
        /*001a*/ 	.short	(.L_21 - .L_20)
.L_20:
        /*001c*/ 	.word	0x00000000
        /*0020*/ 	.short	0x0002
        /*0022*/ 	.short	0x0010
        /*0024*/ 	.byte	0x00, 0xf5, 0x21, 0x00


	//----- nvinfo : EIATTR_KPARAM_INFO
	.align		4
.L_21:
        /*0028*/ 	.byte	0x04, 0x17
        /*002a*/ 	.short	(.L_23 - .L_22)
.L_22:
        /*002c*/ 	.word	0x00000000
        /*0030*/ 	.short	0x0001
        /*0032*/ 	.short	0x0008
        /*0034*/ 	.byte	0x00, 0xf5, 0x21, 0x00


	//----- nvinfo : EIATTR_KPARAM_INFO
	.align		4
.L_23:
        /*0038*/ 	.byte	0x04, 0x17
        /*003a*/ 	.short	(.L_25 - .L_24)
.L_24:
        /*003c*/ 	.word	0x00000000
        /*0040*/ 	.short	0x0000
        /*0042*/ 	.short	0x0000
        /*0044*/ 	.byte	0x00, 0xf5, 0x21, 0x00


	//----- nvinfo : EIATTR_SPARSE_MMA_MASK
	.align		4
.L_25:
        /*0048*/ 	.byte	0x03, 0x50
        /*004a*/ 	.short	0x0000


	//----- nvinfo : EIATTR_MAXREG_COUNT
	.align		4
        /*004c*/ 	.byte	0x03, 0x1b
        /*004e*/ 	.short	0x00ff


	//----- nvinfo : EIATTR_MERCURY_ISA_VERSION
	.align		4
        /*0050*/ 	.byte	0x03, 0x5f
        /*0052*/ 	.short	0x0101


	//----- nvinfo : EIATTR_VRC_CTA_INIT_COUNT
	.align		4
        /*0054*/ 	.byte	0x02, 0x4a
	.zero		1
	.zero		1


	//----- nvinfo : EIATTR_EXIT_INSTR_OFFSETS
	.align		4
        /*0058*/ 	.byte	0x04, 0x1c
        /*005a*/ 	.short	(.L_27 - .L_26)


	//   ....[0]....
.L_26:
        /*005c*/ 	.word	0x00000060


	//   ....[1]....
        /*0060*/ 	.word	0x00000390


	//----- nvinfo : EIATTR_CRS_STACK_SIZE
	.align		4
.L_27:
        /*0064*/ 	.byte	0x04, 0x1e
        /*0066*/ 	.short	(.L_29 - .L_28)
.L_28:
        /*0068*/ 	.word	0x00000000


	//----- nvinfo : EIATTR_CBANK_PARAM_SIZE
	.align		4
.L_29:
        /*006c*/ 	.byte	0x03, 0x19
        /*006e*/ 	.short	0x0020


	//----- nvinfo : EIATTR_PARAM_CBANK
	.align		4
        /*0070*/ 	.byte	0x04, 0x0a
        /*0072*/ 	.short	(.L_31 - .L_30)
	.align		4
.L_30:
        /*0074*/ 	.word	index@(.nv.constant0._Z18getGasModelKernel2PfS_S_S_)
        /*0078*/ 	.short	0x0380
        /*007a*/ 	.short	0x0020


	//----- nvinfo : EIATTR_SW_WAR
	.align		4
.L_31:
        /*007c*/ 	.byte	0x04, 0x36
        /*007e*/ 	.short	(.L_33 - .L_32)
.L_32:
        /*0080*/ 	.word	0x00000008
.L_33:


//--------------------- .nv.info._Z18getGasModelKernel1PfS_S_S_ --------------------------
	.section	.nv.info._Z18getGasModelKernel1PfS_S_S_,"",@"SHT_CUDA_INFO"
	.sectionflags	@""
	.align	4


	//----- nvinfo : EIATTR_CUDA_API_VERSION
	.align		4
        /*0000*/ 	.byte	0x04, 0x37
        /*0002*/ 	.short	(.L_35 - .L_34)
.L_34:
        /*0004*/ 	.word	0x00000082


	//----- nvinfo : EIATTR_KPARAM_INFO
	.align		4
.L_35:
        /*0008*/ 	.byte	0x04, 0x17
        /*000a*/ 	.short	(.L_37 - .L_36)
.L_36:
        /*000c*/ 	.word	0x00000000
        /*0010*/ 	.short	0x0003
        /*0012*/ 	.short	0x0018
        /*0014*/ 	.byte	0x00, 0xf5, 0x21, 0x00


	//----- nvinfo : EIATTR_KPARAM_INFO
	.align		4
.L_37:
        /*0018*/ 	.byte	0x04, 0x17
        /*001a*/ 	.short	(.L_39 - .L_38)
.L_38:
        /*001c*/ 	.word	0x00000000
        /*0020*/ 	.short	0x0002
        /*0022*/ 	.short	0x0010
        /*0024*/ 	.byte	0x00, 0xf5, 0x21, 0x00


	//----- nvinfo : EIATTR_KPARAM_INFO
	.align		4
.L_39:
        /*0028*/ 	.byte	0x04, 0x17
        /*002a*/ 	.short	(.L_41 - .L_40)
.L_40:
        /*002c*/ 	.word	0x00000000
        /*0030*/ 	.short	0x0001
        /*0032*/ 	.short	0x0008
        /*0034*/ 	.byte	0x00, 0xf5, 0x21, 0x00


	//----- nvinfo : EIATTR_KPARAM_INFO
	.align		4
.L_41:
        /*0038*/ 	.byte	0x04, 0x17
        /*003a*/ 	.short	(.L_43 - .L_42)
.L_42:
        /*003c*/ 	.word	0x00000000
        /*0040*/ 	.short	0x0000
        /*0042*/ 	.short	0x0000
        /*0044*/ 	.byte	0x00, 0xf5, 0x21, 0x00


	//----- nvinfo : EIATTR_SPARSE_MMA_MASK
	.align		4
.L_43:
        /*0048*/ 	.byte	0x03, 0x50
        /*004a*/ 	.short	0x0000


	//----- nvinfo : EIATTR_MAXREG_COUNT
	.align		4
        /*004c*/ 	.byte	0x03, 0x1b
        /*004e*/ 	.short	0x00ff


	//----- nvinfo : EIATTR_MERCURY_ISA_VERSION
	.align		4
        /*0050*/ 	.byte	0x03, 0x5f
        /*0052*/ 	.short	0x0101


	//----- nvinfo : EIATTR_VRC_CTA_INIT_COUNT
	.align		4
        /*0054*/ 	.byte	0x02, 0x4a
	.zero		1
	.zero		1


	//----- nvinfo : EIATTR_EXIT_INSTR_OFFSETS
	.align		4
        /*0058*/ 	.byte	0x04, 0x1c
        /*005a*/ 	.short	(.L_45 - .L_44)


	//   ....[0]....
.L_44:
        /*005c*/ 	.word	0x00000060


	//   ....[1]....
        /*0060*/ 	.word	0x00000390


	//----- nvinfo : EIATTR_CRS_STACK_SIZE
	.align		4
.L_45:
        /*0064*/ 	.byte	0x04, 0x1e
        /*0066*/ 	.short	(.L_47 - .L_46)
.L_46:
        /*0068*/ 	.word	0x00000000


	//----- nvinfo : EIATTR_CBANK_PARAM_SIZE
	.align		4
.L_47:
        /*006c*/ 	.byte	0x03, 0x19
        /*006e*/ 	.short	0x0020


	//----- nvinfo : EIATTR_PARAM_CBANK
	.align		4
        /*0070*/ 	.byte	0x04, 0x0a
        /*0072*/ 	.short	(.L_49 - .L_48)
	.align		4
.L_48:
        /*0074*/ 	.word	index@(.nv.constant0._Z18getGasModelKernel1PfS_S_S_)
        /*0078*/ 	.short	0x0380
        /*007a*/ 	.short	0x0020


	//----- nvinfo : EIATTR_SW_WAR
	.align		4
.L_49:
        /*007c*/ 	.byte	0x04, 0x36
        /*007e*/ 	.short	(.L_51 - .L_50)
.L_50:
        /*0080*/ 	.word	0x00000008
.L_51:


//--------------------- .nv.callgraph             --------------------------
	.section	.nv.callgraph,"",@"SHT_CUDA_CALLGRAPH"
	.align	4
	.sectionentsize	8
	.align		4
        /*0000*/ 	.word	0x00000000
	.align		4
        /*0004*/ 	.word	0xffffffff
	.align		4
        /*0008*/ 	.word	0x00000000
	.align		4
        /*000c*/ 	.word	0xfffffffe
	.align		4
        /*0010*/ 	.word	0x00000000
	.align		4
        /*0014*/ 	.word	0xfffffffd
	.align		4
        /*0018*/ 	.word	0x00000000
	.align		4
        /*001c*/ 	.word	0xfffffffc


//--------------------- .text._Z18getGasModelKernel2PfS_S_S_ --------------------------
	.section	.text._Z18getGasModelKernel2PfS_S_S_,"ax",@progbits
	.align	128
        .global         _Z18getGasModelKernel2PfS_S_S_
        .type           _Z18getGasModelKernel2PfS_S_S_,@function
        .size           _Z18getGasModelKernel2PfS_S_S_,(.L_x_30 - _Z18getGasModelKernel2PfS_S_S_)
        .other          _Z18getGasModelKernel2PfS_S_S_,@"STO_CUDA_ENTRY STV_DEFAULT"
_Z18getGasModelKernel2PfS_S_S_:
.text._Z18getGasModelKernel2PfS_S_S_:
[----:B------:R-:W-:Y:S01]  /*0000*/  LDC R1, c[0x0][0x37c] ;  /* 0x0000df00ff017b82 */ /* 0x000fe20000000800 */
[----:B------:R-:W0:Y:S01]  /*0010*/  S2R R2, SR_TID.X ;  /* 0x0000000000027919 */ /* 0x000e220000002100 */
[----:B------:R-:W0:Y:S01]  /*0020*/  LDCU UR4, c[0x0][0x360] ;  /* 0x00006c00ff0477ac */ /* 0x000e220008000800 */
[----:B------:R-:W0:Y:S02]  /*0030*/  S2R R3, SR_CTAID.X ;  /* 0x0000000000037919 */ /* 0x000e240000002500 */
[----:B0-----:R-:W-:-:S05]  /*0040*/  IMAD R2, R3, UR4, R2 ;  /* 0x0000000403027c24 */ /* 0x001fca000f8e0202 */
[----:B------:R-:W-:-:S13]  /*0050*/  ISETP.GT.AND P0, PT, R2, 0x14437, PT ;  /* 0x000144370200780c */ /* 0x000fda0003f04270 */
[----:B------:R-:W-:Y:S05]  /*0060*/  @P0 EXIT ;  /* 0x000000000000094d */ /* 0x000fea0003800000 */
[----:B------:R-:W0:Y:S01]  /*0070*/  LDC.64 R8, c[0x0][0x390] ;  /* 0x0000e400ff087b82 */ /* 0x000e220000000a00 */
[----:B------:R-:W1:Y:S07]  /*0080*/  LDCU.64 UR4, c[0x0][0x358] ;  /* 0x00006b00ff0477ac */ /* 0x000e6e0008000a00 */
[----:B------:R-:W2:Y:S01]  /*0090*/  LDC.64 R6, c[0x0][0x388] ;  /* 0x0000e200ff067b82 */ /* 0x000ea20000000a00 */
[----:B0-----:R-:W-:-:S06]  /*00a0*/  IMAD.WIDE R8, R2, 0x4, R8 ;  /* 0x0000000402087825 */ /* 0x001fcc00078e0208 */
[----:B-1----:R-:W3:Y:S01]  /*00b0*/  LDG.E R8, desc[UR4][R8.64] ;  /* 0x0000000408087981 */ /* 0x002ee2000c1e1900 */
[----:B--2---:R-:W-:-:S05]  /*00c0*/  IMAD.WIDE R6, R2, 0x4, R6 ;  /* 0x0000000402067825 */ /* 0x004fca00078e0206 */
[----:B------:R-:W2:Y:S01]  /*00d0*/  LDG.E R0, desc[UR4][R6.64] ;  /* 0x0000000406007981 */ /* 0x000ea2000c1e1900 */
[----:B------:R-:W-:Y:S01]  /*00e0*/  IMAD.HI R3, R2, 0x66666667, RZ ;  /* 0x6666666702037827 */ /* 0x000fe200078e02ff */
[----:B------:R-:W-:Y:S04]  /*00f0*/  BSSY.RECONVERGENT B0, `(.L_x_0) ;  /* 0x0000012000007945 */ /* 0x000fe80003800200 */
[----:B------:R-:W-:-:S04]  /*0100*/  SHF.R.U32.HI R4, RZ, 0x1f, R3 ;  /* 0x0000001fff047819 */ /* 0x000fc80000011603 */
[----:B------:R-:W-:Y:S01]  /*0110*/  LEA.HI.SX32 R4, R3, R4, 0x1e ;  /* 0x0000000403047211 */ /* 0x000fe200078ff2ff */
[----:B------:R-:W-:-:S03]  /*0120*/  IMAD.MOV.U32 R3, RZ, RZ, 0x3f800000 ;  /* 0x3f800000ff037424 */ /* 0x000fc600078e00ff */
[----:B------:R-:W-:-:S05]  /*0130*/  I2FP.F32.S32 R4, R4 ;  /* 0x0000000400047245 */ /* 0x000fca0000201400 */
[----:B------:R-:W-:-:S04]  /*0140*/  FFMA R3, R4, 3.5, R3 ;  /* 0x4060000004037823 */ /* 0x000fc80000000003 */
[----:B---3--:R-:W-:-:S04]  /*0150*/  FMUL R3, R8, R3 ;  /* 0x0000000308037220 */ /* 0x008fc80000400000 */
[----:B------:R-:W0:Y:S08]  /*0160*/  MUFU.RCP R10, R3 ;  /* 0x00000003000a7308 */ /* 0x000e300000001000 */
[----:B--2---:R-:W1:Y:S01]  /*0170*/  FCHK P0, R0, R3 ;  /* 0x0000000300007302 */ /* 0x004e620000000000 */
[----:B0-----:R-:W-:-:S04]  /*0180*/  FFMA R5, -R3, R10, 1 ;  /* 0x3f80000003057423 */ /* 0x001fc8000000010a */
[----:B------:R-:W-:-:S04]  /*0190*/  FFMA R5, R10, R5, R10 ;  /* 0x000000050a057223 */ /* 0x000fc8000000000a */
[----:B------:R-:W-:-:S04]  /*01a0*/  FFMA R6, R0, R5, RZ ;  /* 0x0000000500067223 */ /* 0x000fc800000000ff */
[----:B------:R-:W-:-:S04]  /*01b0*/  FFMA R7, -R3, R6, R0 ;  /* 0x0000000603077223 */ /* 0x000fc80000000100 */
[----:B------:R-:W-:Y:S01]  /*01c0*/  FFMA R5, R5, R7, R6 ;  /* 0x0000000705057223 */ /* 0x000fe20000000006 */
[----:B-1----:R-:W-:Y:S06]  /*01d0*/  @!P0 BRA `(.L_x_1) ;  /* 0x00000000000c8947 */ /* 0x002fec0003800000 */
[----:B------:R-:W-:-:S07]  /*01e0*/  MOV R6, 0x200 ;  /* 0x0000020000067802 */ /* 0x000fce0000000f00 */
[----:B------:R-:W-:Y:S05]  /*01f0*/  CALL.REL.NOINC `($__internal_0_$__cuda_sm3x_div_rn_noftz_f32_slowpath) ;  /* 0x0000000000687944 */ /* 0x000fea0003c00000 */
[----:B------:R-:W-:-:S07]  /*0200*/  IMAD.MOV.U32 R5, RZ, RZ, R0 ;  /* 0x000000ffff057224 */ /* 0x000fce00078e0000 */
.L_x_1:
[----:B------:R-:W-:Y:S05]  /*0210*/  BSYNC.RECONVERGENT B0 ;  /* 0x0000000000007941 */ /* 0x000fea0003800200 */
.L_x_0:
[----:B------:R-:W0:Y:S08]  /*0220*/  LDC.64 R10, c[0x0][0x388] ;  /* 0x0000e200ff0a7b82 */ /* 0x000e300000000a00 */
[----:B------:R-:W1:Y:S08]  /*0230*/  LDC.64 R6, c[0x0][0x380] ;  /* 0x0000e000ff067b82 */ /* 0x000e700000000a00 */
[----:B------:R-:W2:Y:S01]  /*0240*/  LDC.64 R8, c[0x0][0x390] ;  /* 0x0000e400ff087b82 */ /* 0x000ea20000000a00 */
[----:B0-----:R-:W3:Y:S04]  /*0250*/  LDG.E R3, desc[UR4][R10.64] ;  /* 0x000000040a037981 */ /* 0x001ee8000c1e1900 */
[----:B-1----:R-:W4:Y:S04]  /*0260*/  LDG.E R0, desc[UR4][R6.64] ;  /* 0x0000000406007981 */ /* 0x002f28000c1e1900 */
[----:B--2---:R-:W4:Y:S01]  /*0270*/  LDG.E R9, desc[UR4][R8.64] ;  /* 0x0000000408097981 */ /* 0x004f22000c1e1900 */
[----:B---3--:R-:W0:Y:S01]  /*0280*/  MUFU.RCP R12, R3 ;  /* 0x00000003000c7308 */ /* 0x008e220000001000 */
[----:B----4-:R-:W-:Y:S01]  /*0290*/  FMUL R0, R0, R9 ;  /* 0x0000000900007220 */ /* 0x010fe20000400000 */
[----:B0-----:R-:W-:-:S06]  /*02a0*/  FFMA R13, -R3, R12, 1 ;  /* 0x3f800000030d7423 */ /* 0x001fcc000000010c */
[----:B------:R-:W0:Y:S01]  /*02b0*/  FCHK P0, R0, R3 ;  /* 0x0000000300007302 */ /* 0x000e220000000000 */
[----:B------:R-:W-:-:S04]  /*02c0*/  FFMA R13, R12, R13, R12 ;  /* 0x0000000d0c0d7223 */ /* 0x000fc8000000000c */
[----:B------:R-:W-:-:S04]  /*02d0*/  FFMA R12, R0, R13, RZ ;  /* 0x0000000d000c7223 */ /* 0x000fc800000000ff */
[----:B------:R-:W-:-:S04]  /*02e0*/  FFMA R14, -R3, R12, R0 ;  /* 0x0000000c030e7223 */ /* 0x000fc80000000100 */
[----:B------:R-:W-:Y:S01]  /*02f0*/  FFMA R13, R13, R14, R12 ;  /* 0x0000000e0d0d7223 */ /* 0x000fe2000000000c */
[----:B0-----:R-:W-:Y:S06]  /*0300*/  @!P0 BRA `(.L_x_2) ;  /* 0x00000000000c8947 */ /* 0x001fec0003800000 */
[----:B------:R-:W-:-:S07]  /*0310*/  MOV R6, 0x330 ;  /* 0x0000033000067802 */ /* 0x000fce0000000f00 */
[----:B------:R-:W-:Y:S05]  /*0320*/  CALL.REL.NOINC `($__internal_0_$__cuda_sm3x_div_rn_noftz_f32_slowpath) ;  /* 0x00000000001c7944 */ /* 0x000fea0003c00000 */
[----:B------:R-:W-:-:S07]  /*0330*/  IMAD.MOV.U32 R13, RZ, RZ, R0 ;  /* 0x000000ffff0d7224 */ /* 0x000fce00078e0000 */
.L_x_2:
[----:B------:R-:W0:Y:S01]  /*0340*/  LDC.64 R6, c[0x0][0x398] ;  /* 0x0000e600ff067b82 */ /* 0x000e220000000a00 */
[----:B------:R-:W-:-:S04]  /*0350*/  FFMA R4, R4, 49988.71484375, R13 ;  /* 0x474344b704047823 */ /* 0x000fc8000000000d */
[----:B------:R-:W-:Y:S01]  /*0360*/  FMUL R5, R4, R5 ;  /* 0x0000000504057220 */ /* 0x000fe20000400000 */
[----:B0-----:R-:W-:-:S05]  /*0370*/  IMAD.WIDE R2, R2, 0x4, R6 ;  /* 0x0000000402027825 */ /* 0x001fca00078e0206 */
[----:B------:R-:W-:Y:S01]  /*0380*/  STG.E desc[UR4][R2.64], R5 ;  /* 0x0000000502007986 */ /* 0x000fe2000c101904 */
[----:B------:R-:W-:Y:S05]  /*0390*/  EXIT ;  /* 0x000000000000794d */ /* 0x000fea0003800000 */
        .weak           $__internal_0_$__cuda_sm3x_div_rn_noftz_f32_slowpath
        .type           $__internal_0_$__cuda_sm3x_div_rn_noftz_f32_slowpath,@function
        .size           $__internal_0_$__cuda_sm3x_div_rn_noftz_f32_slowpath,(.L_x_30 - $__internal_0_$__cuda_sm3x_div_rn_noftz_f32_slowpath)
$__internal_0_$__cuda_sm3x_div_rn_noftz_f32_slowpath:
[----:B------:R-:W-:Y:S01]  /*03a0*/  SHF.R.U32.HI R8, RZ, 0x17, R3 ;  /* 0x00000017ff087819 */ /* 0x000fe20000011603 */
[----:B------:R-:W-:Y:S01]  /*03b0*/  BSSY.RECONVERGENT B1, `(.L_x_3) ;  /* 0x0000062000017945 */ /* 0x000fe20003800200 */
[----:B------:R-:W-:Y:S02]  /*03c0*/  SHF.R.U32.HI R7, RZ, 0x17, R0 ;  /* 0x00000017ff077819 */ /* 0x000fe40000011600 */
[----:B------:R-:W-:Y:S02]  /*03d0*/  LOP3.LUT R12, R8, 0xff, RZ, 0xc0, !PT ;  /* 0x000000ff080c7812 */ /* 0x000fe400078ec0ff */
[----:B------:R-:W-:-:S03]  /*03e0*/  LOP3.LUT R10, R7, 0xff, RZ, 0xc0, !PT ;  /* 0x000000ff070a7812 */ /* 0x000fc600078ec0ff */
[----:B------:R-:W-:Y:S02]  /*03f0*/  VIADD R9, R12, 0xffffffff ;  /* 0xffffffff0c097836 */ /* 0x000fe40000000000 */
[----:B------:R-:W-:-:S03]  /*0400*/  VIADD R8, R10, 0xffffffff ;  /* 0xffffffff0a087836 */ /* 0x000fc60000000000 */
[----:B------:R-:W-:-:S04]  /*0410*/  ISETP.GT.U32.AND P0, PT, R9, 0xfd, PT ;  /* 0x000000fd0900780c */ /* 0x000fc80003f04070 */
[----:B------:R-:W-:-:S13]  /*0420*/  ISETP.GT.U32.OR P0, PT, R8, 0xfd, P0 ;  /* 0x000000fd0800780c */ /* 0x000fda0000704470 */
[----:B------:R-:W-:Y:S01]  /*0430*/  @!P0 IMAD.MOV.U32 R7, RZ, RZ, RZ ;  /* 0x000000ffff078224 */ /* 0x000fe200078e00ff */
[----:B------:R-:W-:Y:S06]  /*0440*/  @!P0 BRA `(.L_x_4) ;  /* 0x00000000005c8947 */ /* 0x000fec0003800000 */
[----:B------:R-:W-:Y:S02]  /*0450*/  FSETP.GTU.FTZ.AND P0, PT, |R0|, +INF , PT ;  /* 0x7f8000000000780b */ /* 0x000fe40003f1c200 */
[----:B------:R-:W-:-:S04]  /*0460*/  FSETP.GTU.FTZ.AND P1, PT, |R3|, +INF , PT ;  /* 0x7f8000000300780b */ /* 0x000fc80003f3c200 */
[----:B------:R-:W-:-:S13]  /*0470*/  PLOP3.LUT P0, PT, P0, P1, PT, 0xf8, 0x8f ;  /* 0x00000000008f781c */ /* 0x000fda0000703f70 */
[----:B------:R-:W-:Y:S05]  /*0480*/  @P0 BRA `(.L_x_5) ;  /* 0x00000004004c0947 */ /* 0x000fea0003800000 */
[----:B------:R-:W-:-:S13]  /*0490*/  LOP3.LUT P0, RZ, R3, 0x7fffffff, R0, 0xc8, !PT ;  /* 0x7fffffff03ff7812 */ /* 0x000fda000780c800 */
[----:B------:R-:W-:Y:S05]  /*04a0*/  @!P0 BRA `(.L_x_6) ;  /* 0x00000004003c8947 */ /* 0x000fea0003800000 */
[C---:B------:R-:W-:Y:S02]  /*04b0*/  FSETP.NEU.FTZ.AND P2, PT, |R0|.reuse, +INF , PT ;  /* 0x7f8000000000780b */ /* 0x040fe40003f5d200 */
[----:B------:R-:W-:Y:S02]  /*04c0*/  FSETP.NEU.FTZ.AND P1, PT, |R3|, +INF , PT ;  /* 0x7f8000000300780b */ /* 0x000fe40003f3d200 */
[----:B------:R-:W-:-:S11]  /*04d0*/  FSETP.NEU.FTZ.AND P0, PT, |R0|, +INF , PT ;  /* 0x7f8000000000780b */ /* 0x000fd60003f1d200 */
[----:B------:R-:W-:Y:S05]  /*04e0*/  @!P1 BRA !P2, `(.L_x_6) ;  /* 0x00000004002c9947 */ /* 0x000fea0005000000 */
[----:B------:R-:W-:-:S04]  /*04f0*/  LOP3.LUT P2, RZ, R0, 0x7fffffff, RZ, 0xc0, !PT ;  /* 0x7fffffff00ff7812 */ /* 0x000fc8000784c0ff */
[----:B------:R-:W-:-:S13]  /*0500*/  PLOP3.LUT P1, PT, P1, P2, PT, 0x2f, 0xf2 ;  /* 0x0000000000f2781c */ /* 0x000fda0000f24577 */
[----:B------:R-:W-:Y:S05]  /*0510*/  @P1 BRA `(.L_x_7) ;  /* 0x0000000400181947 */ /* 0x000fea0003800000 */
[----:B------:R-:W-:-:S04]  /*0520*/  LOP3.LUT P1, RZ, R3, 0x7fffffff, RZ, 0xc0, !PT ;  /* 0x7fffffff03ff7812 */ /* 0x000fc8000782c0ff */
[----:B------:R-:W-:-:S13]  /*0530*/  PLOP3.LUT P0, PT, P0, P1, PT, 0x2f, 0xf2 ;  /* 0x0000000000f2781c */ /* 0x000fda0000702577 */
[----:B------:R-:W-:Y:S05]  /*0540*/  @P0 BRA `(.L_x_8) ;  /* 0x0000000400000947 */ /* 0x000fea0003800000 */
[----:B------:R-:W-:Y:S02]  /*0550*/  ISETP.GE.AND P0, PT, R8, RZ, PT ;  /* 0x000000ff0800720c */ /* 0x000fe40003f06270 */
[----:B------:R-:W-:-:S11]  /*0560*/  ISETP.GE.AND P1, PT, R9, RZ, PT ;  /* 0x000000ff0900720c */ /* 0x000fd60003f26270 */
[----:B------:R-:W-:Y:S02]  /*0570*/  @P0 IMAD.MOV.U32 R7, RZ, RZ, RZ ;  /* 0x000000ffff070224 */ /* 0x000fe400078e00ff */
[----:B------:R-:W-:Y:S01]  /*0580*/  @!P0 FFMA R0, R0, 1.84467440737095516160e+19, RZ ;  /* 0x5f80000000008823 */ /* 0x000fe200000000ff */
[----:B------:R-:W-:Y:S02]  /*0590*/  @!P0 IMAD.MOV.U32 R7, RZ, RZ, -0x40 ;  /* 0xffffffc0ff078424 */ /* 0x000fe400078e00ff */
[----:B------:R-:W-:Y:S02]  /*05a0*/  @!P1 FFMA R3, R3, 1.84467440737095516160e+19, RZ ;  /* 0x5f80000003039823 */ /* 0x000fe400000000ff */
[----:B------:R-:W-:-:S07]  /*05b0*/  @!P1 VIADD R7, R7, 0x40 ;  /* 0x0000004007079836 */ /* 0x000fce0000000000 */
.L_x_4:
[----:B------:R-:W-:Y:S01]  /*05c0*/  LEA R8, R12, 0xc0800000, 0x17 ;  /* 0xc08000000c087811 */ /* 0x000fe200078eb8ff */
[----:B------:R-:W-:Y:S04]  /*05d0*/  BSSY.RECONVERGENT B2, `(.L_x_9) ;  /* 0x0000036000027945 */ /* 0x000fe80003800200 */
[----:B------:R-:W-:Y:S02]  /*05e0*/  IMAD.IADD R8, R3, 0x1, -R8 ;  /* 0x0000000103087824 */ /* 0x000fe400078e0a08 */
[----:B------:R-:W-:Y:S02]  /*05f0*/  VIADD R3, R10, 0xffffff81 ;  /* 0xffffff810a037836 */ /* 0x000fe40000000000 */
[----:B------:R0:W1:Y:S01]  /*0600*/  MUFU.RCP R9, R8 ;  /* 0x0000000800097308 */ /* 0x0000620000001000 */
[----:B------:R-:W-:Y:S01]  /*0610*/  FADD.FTZ R11, -R8, -RZ ;  /* 0x800000ff080b7221 */ /* 0x000fe20000010100 */
[C---:B------:R-:W-:Y:S01]  /*0620*/  IMAD R0, R3.reuse, -0x800000, R0 ;  /* 0xff80000003007824 */ /* 0x040fe200078e0200 */
[----:B0-----:R-:W-:-:S05]  /*0630*/  IADD3 R8, PT, PT, R3, 0x7f, -R12 ;  /* 0x0000007f03087810 */ /* 0x001fca0007ffe80c */
[----:B------:R-:W-:Y:S02]  /*0640*/  IMAD.IADD R8, R8, 0x1, R7 ;  /* 0x0000000108087824 */ /* 0x000fe400078e0207 */
[----:B-1----:R-:W-:-:S04]  /*0650*/  FFMA R10, R9, R11, 1 ;  /* 0x3f800000090a7423 */ /* 0x002fc8000000000b */
[----:B------:R-:W-:-:S04]  /*0660*/  FFMA R14, R9, R10, R9 ;  /* 0x0000000a090e7223 */ /* 0x000fc80000000009 */
[----:B------:R-:W-:-:S04]  /*0670*/  FFMA R9, R0, R14, RZ ;  /* 0x0000000e00097223 */ /* 0x000fc800000000ff */
[----:B------:R-:W-:-:S04]  /*0680*/  FFMA R10, R11, R9, R0 ;  /* 0x000000090b0a7223 */ /* 0x000fc80000000000 */
[----:B------:R-:W-:-:S04]  /*0690*/  FFMA R9, R14, R10, R9 ;  /* 0x0000000a0e097223 */ /* 0x000fc80000000009 */
[----:B------:R-:W-:-:S04]  /*06a0*/  FFMA R10, R11, R9, R0 ;  /* 0x000000090b0a7223 */ /* 0x000fc80000000000 */
[----:B------:R-:W-:-:S05]  /*06b0*/  FFMA R0, R14, R10, R9 ;  /* 0x0000000a0e007223 */ /* 0x000fca0000000009 */
[----:B------:R-:W-:-:S04]  /*06c0*/  SHF.R.U32.HI R3, RZ, 0x17, R0 ;  /* 0x00000017ff037819 */ /* 0x000fc80000011600 */
[----:B------:R-:W-:-:S05]  /*06d0*/  LOP3.LUT R3, R3, 0xff, RZ, 0xc0, !PT ;  /* 0x000000ff03037812 */ /* 0x000fca00078ec0ff */
[----:B------:R-:W-:-:S04]  /*06e0*/  IMAD.IADD R11, R3, 0x1, R8 ;  /* 0x00000001030b7824 */ /* 0x000fc800078e0208 */
[----:B------:R-:W-:-:S05]  /*06f0*/  VIADD R3, R11, 0xffffffff ;  /* 0xffffffff0b037836 */ /* 0x000fca0000000000 */
[----:B------:R-:W-:-:S13]  /*0700*/  ISETP.GE.U32.AND P0, PT, R3, 0xfe, PT ;  /* 0x000000fe0300780c */ /* 0x000fda0003f06070 */
[----:B------:R-:W-:Y:S05]  /*0710*/  @!P0 BRA `(.L_x_10) ;  /* 0x0000000000808947 */ /* 0x000fea0003800000 */
[----:B------:R-:W-:-:S13]  /*0720*/  ISETP.GT.AND P0, PT, R11, 0xfe, PT ;  /* 0x000000fe0b00780c */ /* 0x000fda0003f04270 */
[----:B------:R-:W-:Y:S05]  /*0730*/  @P0 BRA `(.L_x_11) ;  /* 0x00000000006c0947 */ /* 0x000fea0003800000 */
[----:B------:R-:W-:-:S13]  /*0740*/  ISETP.GE.AND P0, PT, R11, 0x1, PT ;  /* 0x000000010b00780c */ /* 0x000fda0003f06270 */
[----:B------:R-:W-:Y:S05]  /*0750*/  @P0 BRA `(.L_x_12) ;  /* 0x0000000000740947 */ /* 0x000fea0003800000 */
[----:B------:R-:W-:Y:S02]  /*0760*/  ISETP.GE.AND P0, PT, R11, -0x18, PT ;  /* 0xffffffe80b00780c */ /* 0x000fe40003f06270 */
[----:B------:R-:W-:-:S11]  /*0770*/  LOP3.LUT R0, R0, 0x80000000, RZ, 0xc0, !PT ;  /* 0x8000000000007812 */ /* 0x000fd600078ec0ff */
[----:B------:R-:W-:Y:S05]  /*0780*/  @!P0 BRA `(.L_x_12) ;  /* 0x0000000000688947 */ /* 0x000fea0003800000 */
[CCC-:B------:R-:W-:Y:S01]  /*0790*/  FFMA.RZ R3, R14.reuse, R10.reuse, R9.reuse ;  /* 0x0000000a0e037223 */ /* 0x1c0fe2000000c009 */
[CCC-:B------:R-:W-:Y:S01]  /*07a0*/  FFMA.RM R8, R14.reuse, R10.reuse, R9.reuse ;  /* 0x0000000a0e087223 */ /* 0x1c0fe20000004009 */
[C---:B------:R-:W-:Y:S02]  /*07b0*/  ISETP.NE.AND P2, PT, R11.reuse, RZ, PT ;  /* 0x000000ff0b00720c */ /* 0x040fe40003f45270 */
[----:B------:R-:W-:Y:S02]  /*07c0*/  ISETP.NE.AND P1, PT, R11, RZ, PT ;  /* 0x000000ff0b00720c */ /* 0x000fe40003f25270 */
[----:B------:R-:W-:Y:S01]  /*07d0*/  LOP3.LUT R7, R3, 0x7fffff, RZ, 0xc0, !PT ;  /* 0x007fffff03077812 */ /* 0x000fe200078ec0ff */
[----:B------:R-:W-:Y:S01]  /*07e0*/  FFMA.RP R3, R14, R10, R9 ;  /* 0x0000000a0e037223 */ /* 0x000fe20000008009 */
[----:B------:R-:W-:Y:S02]  /*07f0*/  VIADD R10, R11, 0x20 ;  /* 0x000000200b0a7836 */ /* 0x000fe40000000000 */
[----:B------:R-:W-:Y:S01]  /*0800*/  LOP3.LUT R7, R7, 0x800000, RZ, 0xfc, !PT ;  /* 0x0080000007077812 */ /* 0x000fe200078efcff */
[----:B------:R-:W-:Y:S01]  /*0810*/  IMAD.MOV R9, RZ, RZ, -R11 ;  /* 0x000000ffff097224 */ /* 0x000fe200078e0a0b */
[----:B------:R-:W-:-:S02]  /*0820*/  FSETP.NEU.FTZ.AND P0, PT, R3, R8, PT ;  /* 0x000000080300720b */ /* 0x000fc40003f1d000 */
[----:B------:R-:W-:Y:S02]  /*0830*/  SHF.L.U32 R10, R7, R10, RZ ;  /* 0x0000000a070a7219 */ /* 0x000fe400000006ff */
[----:B------:R-:W-:Y:S02]  /*0840*/  SEL R8, R9, RZ, P2 ;  /* 0x000000ff09087207 */ /* 0x000fe40001000000 */
[----:B------:R-:W-:Y:S02]  /*0850*/  ISETP.NE.AND P1, PT, R10, RZ, P1 ;  /* 0x000000ff0a00720c */ /* 0x000fe40000f25270 */
[----:B------:R-:W-:Y:S02]  /*0860*/  SHF.R.U32.HI R8, RZ, R8, R7 ;  /* 0x00000008ff087219 */ /* 0x000fe40000011607 */
[----:B------:R-:W-:Y:S02]  /*0870*/  PLOP3.LUT P0, PT, P0, P1, PT, 0xf8, 0x8f ;  /* 0x00000000008f781c */ /* 0x000fe40000703f70 */
[----:B------:R-:W-:-:S02]  /*0880*/  SHF.R.U32.HI R10, RZ, 0x1, R8 ;  /* 0x00000001ff0a7819 */ /* 0x000fc40000011608 */
[----:B------:R-:W-:-:S04]  /*0890*/  SEL R3, RZ, 0x1, !P0 ;  /* 0x00000001ff037807 */ /* 0x000fc80004000000 */
[----:B------:R-:W-:-:S04]  /*08a0*/  LOP3.LUT R3, R3, 0x1, R10, 0xf8, !PT ;  /* 0x0000000103037812 */ /* 0x000fc800078ef80a */
[----:B------:R-:W-:-:S05]  /*08b0*/  LOP3.LUT R3, R3, R8, RZ, 0xc0, !PT ;  /* 0x0000000803037212 */ /* 0x000fca00078ec0ff */
[----:B------:R-:W-:-:S05]  /*08c0*/  IMAD.IADD R3, R10, 0x1, R3 ;  /* 0x000000010a037824 */ /* 0x000fca00078e0203 */
[----:B------:R-:W-:Y:S01]  /*08d0*/  LOP3.LUT R0, R3, R0, RZ, 0xfc, !PT ;  /* 0x0000000003007212 */ /* 0x000fe200078efcff */
[----:B------:R-:W-:Y:S06]  /*08e0*/  BRA `(.L_x_12) ;  /* 0x0000000000107947 */ /* 0x000fec0003800000 */
.L_x_11:
[----:B------:R-:W-:-:S04]  /*08f0*/  LOP3.LUT R0, R0, 0x80000000, RZ, 0xc0, !PT ;  /* 0x8000000000007812 */ /* 0x000fc800078ec0ff */
[----:B------:R-:W-:Y:S01]  /*0900*/  LOP3.LUT R0, R0, 0x7f800000, RZ, 0xfc, !PT ;  /* 0x7f80000000007812 */ /* 0x000fe200078efcff */
[----:B------:R-:W-:Y:S06]  /*0910*/  BRA `(.L_x_12) ;  /* 0x0000000000047947 */ /* 0x000fec0003800000 */
.L_x_10:
[----:B------:R-:W-:-:S07]  /*0920*/  IMAD R0, R8, 0x800000, R0 ;  /* 0x0080000008007824 */ /* 0x000fce00078e0200 */
.L_x_12:
[----:B------:R-:W-:Y:S05]  /*0930*/  BSYNC.RECONVERGENT B2 ;  /* 0x0000000000027941 */ /* 0x000fea0003800200 */
.L_x_9:
[----:B------:R-:W-:Y:S05]  /*0940*/  BRA `(.L_x_13) ;  /* 0x0000000000207947 */ /* 0x000fea0003800000 */
.L_x_8:
[----:B------:R-:W-:-:S04]  /*0950*/  LOP3.LUT R0, R3, 0x80000000, R0, 0x48, !PT ;  /* 0x8000000003007812 */ /* 0x000fc800078e4800 */
[----:B------:R-:W-:Y:S01]  /*0960*/  LOP3.LUT R0, R0, 0x7f800000, RZ, 0xfc, !PT ;  /* 0x7f80000000007812 */ /* 0x000fe200078efcff */
[----:B------:R-:W-:Y:S06]  /*0970*/  BRA `(.L_x_13) ;  /* 0x0000000000147947 */ /* 0x000fec0003800000 */
.L_x_7:
[----:B------:R-:W-:Y:S01]  /*0980*/  LOP3.LUT R0, R3, 0x80000000, R0, 0x48, !PT ;  /* 0x8000000003007812 */ /* 0x000fe200078e4800 */
[----:B------:R-:W-:Y:S06]  /*0990*/  BRA `(.L_x_13) ;  /* 0x00000000000c7947 */ /* 0x000fec0003800000 */
.L_x_6:
[----:B------:R-:W0:Y:S01]  /*09a0*/  MUFU.RSQ R0, -QNAN ;  /* 0xffc0000000007908 */ /* 0x000e220000001400 */
[----:B------:R-:W-:Y:S05]  /*09b0*/  BRA `(.L_x_13) ;  /* 0x0000000000047947 */ /* 0x000fea0003800000 */
.L_x_5:
[----:B------:R-:W-:-:S07]  /*09c0*/  FADD.FTZ R0, R0, R3 ;  /* 0x0000000300007221 */ /* 0x000fce0000010000 */
.L_x_13:
[----:B------:R-:W-:Y:S05]  /*09d0*/  BSYNC.RECONVERGENT B1 ;  /* 0x0000000000017941 */ /* 0x000fea0003800200 */
.L_x_3:
[----:B------:R-:W-:-:S04]  /*09e0*/  IMAD.MOV.U32 R7, RZ, RZ, 0x0 ;  /* 0x00000000ff077424 */ /* 0x000fc800078e00ff */
[----:B0-----:R-:W-:Y:S05]  /*09f0*/  RET.REL.NODEC R6 `(_Z18getGasModelKernel2PfS_S_S_) ;  /* 0xfffffff406807950 */ /* 0x001fea0003c3ffff */
.L_x_14:
[----:B------:R-:W-:-:S00]  /*0a00*/  BRA `(.L_x_14) ;  /* 0xfffffffc00fc7947 */ /* 0x000fc0000383ffff */
[----:B------:R-:W-:-:S00]  /*0a10*/  NOP ;  /* 0x0000000000007918 */ /* 0x000fc00000000000 */
        /* <DEDUP_REMOVED lines=14> */
.L_x_30:


//--------------------- .text._Z18getGasModelKernel1PfS_S_S_ --------------------------
	.section	.text._Z18getGasModelKernel1PfS_S_S_,"ax",@progbits
	.align	128
        .global         _Z18getGasModelKernel1PfS_S_S_
        .type           _Z18getGasModelKernel1PfS_S_S_,@function
        .size           _Z18getGasModelKernel1PfS_S_S_,(.L_x_31 - _Z18getGasModelKernel1PfS_S_S_)
        .other          _Z18getGasModelKernel1PfS_S_S_,@"STO_CUDA_ENTRY STV_DEFAULT"
_Z18getGasModelKernel1PfS_S_S_:
.text._Z18getGasModelKernel1PfS_S_S_:
        /* <DEDUP_REMOVED lines=31> */
[----:B------:R-:W-:Y:S05]  /*01f0*/  CALL.REL.NOINC `($__internal_1_$__cuda_sm3x_div_rn_noftz_f32_slowpath) ;  /* 0x0000000000687944 */ /* 0x000fea0003c00000 */
[----:B------:R-:W-:-:S07]  /*0200*/  IMAD.MOV.U32 R5, RZ, RZ, R0 ;  /* 0x000000ffff057224 */ /* 0x000fce00078e0000 */
.L_x_16:
[----:B------:R-:W-:Y:S05]  /*0210*/  BSYNC.RECONVERGENT B0 ;  /* 0x0000000000007941 */ /* 0x000fea0003800200 */
.L_x_15:
        /* <DEDUP_REMOVED lines=16> */
[----:B------:R-:W-:Y:S05]  /*0320*/  CALL.REL.NOINC `($__internal_1_$__cuda_sm3x_div_rn_noftz_f32_slowpath) ;  /* 0x00000000001c7944 */ /* 0x000fea0003c00000 */
[----:B------:R-:W-:-:S07]  /*0330*/  IMAD.MOV.U32 R13, RZ, RZ, R0 ;  /* 0x000000ffff0d7224 */ /* 0x000fce00078e0000 */
.L_x_17:
[----:B------:R-:W0:Y:S01]  /*0340*/  LDC.64 R6, c[0x0][0x398] ;  /* 0x0000e600ff067b82 */ /* 0x000e220000000a00 */
[----:B------:R-:W-:-:S04]  /*0350*/  FFMA R4, R4, 49988.71484375, R13 ;  /* 0x474344b704047823 */ /* 0x000fc8000000000d */
[----:B------:R-:W-:Y:S01]  /*0360*/  FMUL R5, R4, R5 ;  /* 0x0000000504057220 */ /* 0x000fe20000400000 */
[----:B0-----:R-:W-:-:S05]  /*0370*/  IMAD.WIDE R2, R2, 0x4, R6 ;  /* 0x0000000402027825 */ /* 0x001fca00078e0206 */
[----:B------:R-:W-:Y:S01]  /*0380*/  STG.E desc[UR4][R2.64], R5 ;  /* 0x0000000502007986 */ /* 0x000fe2000c101904 */
[----:B------:R-:W-:Y:S05]  /*0390*/  EXIT ;  /* 0x000000000000794d */ /* 0x000fea0003800000 */
        .weak           $__internal_1_$__cuda_sm3x_div_rn_noftz_f32_slowpath
        .type           $__internal_1_$__cuda_sm3x_div_rn_noftz_f32_slowpath,@function
        .size           $__internal_1_$__cuda_sm3x_div_rn_noftz_f32_slowpath,(.L_x_31 - $__internal_1_$__cuda_sm3x_div_rn_noftz_f32_slowpath)
$__internal_1_$__cuda_sm3x_div_rn_noftz_f32_slowpath:
        /* <DEDUP_REMOVED lines=34> */
.L_x_19:
        /* <DEDUP_REMOVED lines=51> */
.L_x_26:
[----:B------:R-:W-:-:S04]  /*08f0*/  LOP3.LUT R0, R0, 0x80000000, RZ, 0xc0, !PT ;  /* 0x8000000000007812 */ /* 0x000fc800078ec0ff */
[----:B------:R-:W-:Y:S01]  /*0900*/  LOP3.LUT R0, R0, 0x7f800000, RZ, 0xfc, !PT ;  /* 0x7f80000000007812 */ /* 0x000fe200078efcff */
[----:B------:R-:W-:Y:S06]  /*0910*/  BRA `(.L_x_27) ;  /* 0x0000000000047947 */ /* 0x000fec0003800000 */
.L_x_25:
[----:B------:R-:W-:-:S07]  /*0920*/  IMAD R0, R8, 0x800000, R0 ;  /* 0x0080000008007824 */ /* 0x000fce00078e0200 */
.L_x_27:
[----:B------:R-:W-:Y:S05]  /*0930*/  BSYNC.RECONVERGENT B2 ;  /* 0x0000000000027941 */ /* 0x000fea0003800200 */
.L_x_24:
[----:B------:R-:W-:Y:S05]  /*0940*/  BRA `(.L_x_28) ;  /* 0x0000000000207947 */ /* 0x000fea0003800000 */
.L_x_23:
[----:B------:R-:W-:-:S04]  /*0950*/  LOP3.LUT R0, R3, 0x80000000, R0, 0x48, !PT ;  /* 0x8000000003007812 */ /* 0x000fc800078e4800 */
[----:B------:R-:W-:Y:S01]  /*0960*/  LOP3.LUT R0, R0, 0x7f800000, RZ, 0xfc, !PT ;  /* 0x7f80000000007812 */ /* 0x000fe200078efcff */
[----:B------:R-:W-:Y:S06]  /*0970*/  BRA `(.L_x_28) ;  /* 0x0000000000147947 */ /* 0x000fec0003800000 */
.L_x_22:
[----:B------:R-:W-:Y:S01]  /*0980*/  LOP3.LUT R0, R3, 0x80000000, R0, 0x48, !PT ;  /* 0x8000000003007812 */ /* 0x000fe200078e4800 */
[----:B------:R-:W-:Y:S06]  /*0990*/  BRA `(.L_x_28) ;  /* 0x00000000000c7947 */ /* 0x000fec0003800000 */
.L_x_21:
[----:B------:R-:W0:Y:S01]  /*09a0*/  MUFU.RSQ R0, -QNAN ;  /* 0xffc0000000007908 */ /* 0x000e220000001400 */
[----:B------:R-:W-:Y:S05]  /*09b0*/  BRA `(.L_x_28) ;  /* 0x0000000000047947 */ /* 0x000fea0003800000 */
.L_x_20:
[----:B------:R-:W-:-:S07]  /*09c0*/  FADD.FTZ R0, R0, R3 ;  /* 0x0000000300007221 */ /* 0x000fce0000010000 */
.L_x_28:
[----:B------:R-:W-:Y:S05]  /*09d0*/  BSYNC.RECONVERGENT B1 ;  /* 0x0000000000017941 */ /* 0x000fea0003800200 */
.L_x_18:
[----:B------:R-:W-:-:S04]  /*09e0*/  IMAD.MOV.U32 R7, RZ, RZ, 0x0 ;  /* 0x00000000ff077424 */ /* 0x000fc800078e00ff */
[----:B0-----:R-:W-:Y:S05]  /*09f0*/  RET.REL.NODEC R6 `(_Z18getGasModelKernel1PfS_S_S_) ;  /* 0xfffffff406807950 */ /* 0x001fea0003c3ffff */
.L_x_29:
        /* <DEDUP_REMOVED lines=16> */
.L_x_31:


//--------------------- .nv.shared.reserved.0     --------------------------
	.section	.nv.shared.reserved.0,"aw",@nobits
	.weak		__nv_reservedSMEM_offset_0_alias
	.size		__nv_reservedSMEM_offset_0_alias, 0, 64
	.other		__nv_reservedSMEM_offset_0_alias,@"STO_CUDA_RESERVED_SHARED STV_DEFAULT"
__nv_reservedSMEM_offset_0_alias:
	.zero		0
	.zero		64


//--------------------- .nv.constant0._Z18getGasModelKernel2PfS_S_S_ --------------------------
	.section	.nv.constant0._Z18getGasModelKernel2PfS_S_S_,"a",@progbits
	.sectionflags	@""
	.align	4
.nv.constant0._Z18getGasModelKernel2PfS_S_S_:
	.zero		928


//--------------------- .nv.constant0._Z18getGasModelKernel1PfS_S_S_ --------------------------
	.section	.nv.constant0._Z18getGasModelKernel1PfS_S_S_,"a",@progbits
	.sectionflags	@""
	.align	4
.nv.constant0._Z18getGasModelKernel1PfS_S_S_:
	.zero		928


//--------------------- SYMBOLS --------------------------

	.type		.nv.reservedSmem.offset0,@object
	.size		.nv.reservedSmem.offset0,0x4
